	.headerflags	@"EF_CUDA_TEXMODE_UNIFIED EF_CUDA_64BIT_ADDRESS EF_CUDA_ACCELERATORS EF_CUDA_SM90 EF_CUDA_VIRTUAL_SM(EF_CUDA_SM90)"
	.elftype	@"ET_EXEC"


//--------------------- .nv.info                  --------------------------
	.section	.nv.info,"",@"SHT_CUDA_INFO"
	.align	4


	//----- nvinfo : EIATTR_REGCOUNT
	.align		4
        /*0000*/ 	.byte	0x04, 0x2f
        /*0002*/ 	.short	(.L_1 - .L_0)
	.align		4
.L_0:
        /*0004*/ 	.word	index@(triton_poi_fused_convolution_relu_threshold_backward_45)
        /*0008*/ 	.word	0x0000000a


	//----- nvinfo : EIATTR_MIN_STACK_SIZE
	.align		4
.L_1:
        /*000c*/ 	.byte	0x04, 0x12
        /*000e*/ 	.short	(.L_3 - .L_2)
	.align		4
.L_2:
        /*0010*/ 	.word	index@(triton_poi_fused_convolution_relu_threshold_backward_45)
        /*0014*/ 	.word	0x00000000


	//----- nvinfo : EIATTR_FRAME_SIZE
	.align		4
.L_3:
        /*0018*/ 	.byte	0x04, 0x11
        /*001a*/ 	.short	(.L_5 - .L_4)
	.align		4
.L_4:
        /*001c*/ 	.word	index@(triton_poi_fused_convolution_relu_threshold_backward_45)
        /*0020*/ 	.word	0x00000000


	//----- nvinfo : EIATTR_MIN_STACK_SIZE
	.align		4
.L_5:
        /*0024*/ 	.byte	0x04, 0x12
        /*0026*/ 	.short	(.L_7 - .L_6)
	.align		4
.L_6:
        /*0028*/ 	.word	index@(triton_poi_fused_convolution_relu_threshold_backward_45)
        /*002c*/ 	.word	0x00000000
.L_7:


//--------------------- .nv.info.triton_poi_fused_convolution_relu_threshold_backward_45 --------------------------
	.section	.nv.info.triton_poi_fused_convolution_relu_threshold_backward_45,"",@"SHT_CUDA_INFO"
	.sectionflags	@""
	.align	4


	//----- nvinfo : EIATTR_CUDA_API_VERSION
	.align		4
        /*0000*/ 	.byte	0x04, 0x37
        /*0002*/ 	.short	(.L_9 - .L_8)
.L_8:
        /*0004*/ 	.word	0x0000007c


	//----- nvinfo : EIATTR_KPARAM_INFO
	.align		4
.L_9:
        /*0008*/ 	.byte	0x04, 0x17
        /*000a*/ 	.short	(.L_11 - .L_10)
.L_10:
        /*000c*/ 	.word	0x00000000
        /*0010*/ 	.short	0x0003
        /*0012*/ 	.short	0x0018
        /*0014*/ 	.byte	0x00, 0xf0, 0x11, 0x00


	//----- nvinfo : EIATTR_KPARAM_INFO
	.align		4
.L_11:
        /*0018*/ 	.byte	0x04, 0x17
        /*001a*/ 	.short	(.L_13 - .L_12)
.L_12:
        /*001c*/ 	.word	0x00000000
        /*0020*/ 	.short	0x0002
        /*0022*/ 	.short	0x0010
        /*0024*/ 	.byte	0x00, 0xf4, 0x21, 0x00


	//----- nvinfo : EIATTR_KPARAM_INFO
	.align		4
.L_13:
        /*0028*/ 	.byte	0x04, 0x17
        /*002a*/ 	.short	(.L_15 - .L_14)
.L_14:
        /*002c*/ 	.word	0x00000000
        /*0030*/ 	.short	0x0001
        /*0032*/ 	.short	0x0008
        /*0034*/ 	.byte	0x00, 0xf4, 0x21, 0x00


	//----- nvinfo : EIATTR_KPARAM_INFO
	.align		4
.L_15:
        /*0038*/ 	.byte	0x04, 0x17
        /*003a*/ 	.short	(.L_17 - .L_16)
.L_16:
        /*003c*/ 	.word	0x00000000
        /*0040*/ 	.short	0x0000
        /*0042*/ 	.short	0x0000
        /*0044*/ 	.byte	0x00, 0xf4, 0x21, 0x00


	//----- nvinfo : EIATTR_SPARSE_MMA_MASK
	.align		4
.L_17:
        /*0048*/ 	.byte	0x03, 0x50
        /*004a*/ 	.short	0x0000


	//----- nvinfo : EIATTR_MAXREG_COUNT
	.align		4
        /*004c*/ 	.byte	0x03, 0x1b
        /*004e*/ 	.short	0x00ff


	//----- nvinfo : EIATTR_EXIT_INSTR_OFFSETS
	.align		4
        /*0050*/ 	.byte	0x04, 0x1c
        /*0052*/ 	.short	(.L_19 - .L_18)


	//   ....[0]....
.L_18:
        /*0054*/ 	.word	0x00000170


	//   ....[1]....
        /*0058*/ 	.word	0x00000190


	//----- nvinfo : EIATTR_REQNTID
	.align		4
.L_19:
        /*005c*/ 	.byte	0x04, 0x10
        /*005e*/ 	.short	(.L_21 - .L_20)
.L_20:
        /*0060*/ 	.word	0x00000020
        /*0064*/ 	.word	0x00000001
        /*0068*/ 	.word	0x00000001


	//----- nvinfo : EIATTR_CBANK_PARAM_SIZE
	.align		4
.L_21:
        /*006c*/ 	.byte	0x03, 0x19
        /*006e*/ 	.short	0x001c


	//----- nvinfo : EIATTR_PARAM_CBANK
	.align		4
        /*0070*/ 	.byte	0x04, 0x0a
        /*0072*/ 	.short	(.L_23 - .L_22)
	.align		4
.L_22:
        /*0074*/ 	.word	index@(.nv.constant0.triton_poi_fused_convolution_relu_threshold_backward_45)
        /*0078*/ 	.short	0x0210
        /*007a*/ 	.short	0x001c


	//----- nvinfo : EIATTR_SW_WAR
	.align		4
.L_23:
        /*007c*/ 	.byte	0x04, 0x36
        /*007e*/ 	.short	(.L_25 - .L_24)
.L_24:
        /*0080*/ 	.word	0x00000008
.L_25:


//--------------------- .nv.callgraph             --------------------------
	.section	.nv.callgraph,"",@"SHT_CUDA_CALLGRAPH"
	.align	4
	.sectionentsize	8
	.align		4
        /*0000*/ 	.word	0x00000000
	.align		4
        /*0004*/ 	.word	0xffffffff
	.align		4
        /*0008*/ 	.word	0x00000000
	.align		4
        /*000c*/ 	.word	0xfffffffe
	.align		4
        /*0010*/ 	.word	0x00000000
	.align		4
        /*0014*/ 	.word	0xfffffffd
	.align		4
        /*0018*/ 	.word	0x00000000
	.align		4
        /*001c*/ 	.word	0xfffffffc


//--------------------- .text.triton_poi_fused_convolution_relu_threshold_backward_45 --------------------------
	.section	.text.triton_poi_fused_convolution_relu_threshold_backward_45,"ax",@progbits
	.align	128
        .global         triton_poi_fused_convolution_relu_threshold_backward_45
        .type           triton_poi_fused_convolution_relu_threshold_backward_45,@function
        .size           triton_poi_fused_convolution_relu_threshold_backward_45,(.L_x_1 - triton_poi_fused_convolution_relu_threshold_backward_45)
        .other          triton_poi_fused_convolution_relu_threshold_backward_45,@"STO_CUDA_ENTRY STV_DEFAULT"
triton_poi_fused_convolution_relu_threshold_backward_45:
.text.triton_poi_fused_convolution_relu_threshold_backward_45:
[----:B------:R-:W0:Y:S02]  /*0000*/  LDC R1, c[0x0][0x28] ;  /* 0x00000a00ff017b82 */ /* 0x000e240000000800 */
[----:B------:R-:W1:Y:S01]  /*0010*/  S2R R6, SR_TID.X ;  /* 0x0000000000067919 */ /* 0x000e620000002100 */
[----:B------:R-:W2:Y:S01]  /*0020*/  LDC.64 R2, c[0x0][0x210] ;  /* 0x00008400ff027b82 */ /* 0x000ea20000000a00 */
[----:B------:R-:W-:Y:S01]  /*0030*/  ULDC.64 UR4, c[0x0][0x208] ;  /* 0x0000820000047ab9 */ /* 0x000fe20000000a00 */
[----:B------:R-:W-:Y:S01]  /*0040*/  ULDC.64 UR6, c[0x0][0x220] ;  /* 0x0000880000067ab9 */ /* 0x000fe20000000a00 */
[----:B------:R-:W3:Y:S05]  /*0050*/  S2R R7, SR_CTAID.X ;  /* 0x0000000000077919 */ /* 0x000eea0000002500 */
[----:B------:R-:W4:Y:S01]  /*0060*/  LDC.64 R4, c[0x0][0x218] ;  /* 0x00008600ff047b82 */ /* 0x000f220000000a00 */
[----:B-1----:R-:W-:Y:S01]  /*0070*/  LOP3.LUT R0, R6, 0xf, RZ, 0xc0, !PT ;  /* 0x0000000f06007812 */ /* 0x002fe200078ec0ff */
[----:B----4-:R-:W4:Y:S04]  /*0080*/  LDG.E R5, desc[UR4][R4.64] ;  /* 0x0000000404057981 */ /* 0x010f28000c1e1900 */
[----:B---3--:R-:W-:-:S02]  /*0090*/  IMAD R7, R7, 0x10, R0 ;  /* 0x0000001007077824 */ /* 0x008fc400078e0200 */
[----:B------:R-:W-:Y:S02]  /*00a0*/  IMAD.MOV.U32 R0, RZ, RZ, RZ ;  /* 0x000000ffff007224 */ /* 0x000fe400078e00ff */
[C---:B--2---:R-:W-:Y:S01]  /*00b0*/  IMAD.WIDE R2, R7.reuse, 0x4, R2 ;  /* 0x0000000407027825 */ /* 0x044fe200078e0202 */
[----:B------:R-:W-:-:S13]  /*00c0*/  ISETP.GE.AND P0, PT, R7, 0x10, PT ;  /* 0x000000100700780c */ /* 0x000fda0003f06270 */
[----:B------:R-:W4:Y:S01]  /*00d0*/  @!P0 LDG.E R0, desc[UR4][R2.64] ;  /* 0x0000000402008981 */ /* 0x000f22000c1e1900 */
[----:B------:R-:W-:-:S04]  /*00e0*/  LOP3.LUT P0, RZ, R6, 0x10, RZ, 0xc0, !PT ;  /* 0x0000001006ff7812 */ /* 0x000fc8000780c0ff */
[----:B------:R-:W-:Y:S01]  /*00f0*/  ISETP.LT.AND P0, PT, R7, 0x10, !P0 ;  /* 0x000000100700780c */ /* 0x000fe20004701270 */
[----:B----4-:R-:W-:Y:S01]  /*0100*/  FADD R6, R5, R0 ;  /* 0x0000000005067221 */ /* 0x010fe20000000000 */
[----:B------:R-:W-:-:S04]  /*0110*/  FSETP.GEU.AND P1, PT, R0, -R5, PT ;  /* 0x800000050000720b */ /* 0x000fc80003f2e000 */
[----:B------:R-:W-:Y:S02]  /*0120*/  FSEL R0, R6, RZ, P1 ;  /* 0x000000ff06007208 */ /* 0x000fe40000800000 */
[----:B------:R-:W-:Y:S02]  /*0130*/  IADD3 R6, P2, R7, UR6, RZ ;  /* 0x0000000607067c10 */ /* 0x000fe4000ff5e0ff */
[----:B------:R-:W-:Y:S02]  /*0140*/  FSETP.GTU.AND P1, PT, R0, RZ, PT ;  /* 0x000000ff0000720b */ /* 0x000fe40003f2c000 */
[----:B------:R-:W-:Y:S02]  /*0150*/  LEA.HI.X.SX32 R7, R7, UR7, 0x1, P2 ;  /* 0x0000000707077c11 */ /* 0x000fe400090f0eff */
[----:B------:R-:W-:Y:S01]  /*0160*/  SEL R5, RZ, 0x1, P1 ;  /* 0x00000001ff057807 */ /* 0x000fe20000800000 */
[----:B------:R-:W-:Y:S08]  /*0170*/  @!P0 EXIT ;  /* 0x000000000000894d */ /* 0x000ff00003800000 */
[----:B------:R-:W-:Y:S01]  /*0180*/  STG.E.U8 desc[UR4][R6.64], R5 ;  /* 0x0000000506007986 */ /* 0x000fe2000c101104 */
[----:B------:R-:W-:Y:S05]  /*0190*/  EXIT ;  /* 0x000000000000794d */ /* 0x000fea0003800000 */
.L_x_0:
[----:B------:R-:W-:-:S00]  /*01a0*/  BRA `(.L_x_0) ;  /* 0xfffffffc00fc7947 */ /* 0x000fc0000383ffff */
[----:B------:R-:W-:-:S00]  /*01b0*/  NOP ;  /* 0x0000000000007918 */ /* 0x000fc00000000000 */
        /* <DEDUP_REMOVED lines=12> */
.L_x_1:


//--------------------- .nv.constant0.triton_poi_fused_convolution_relu_threshold_backward_45 --------------------------
	.section	.nv.constant0.triton_poi_fused_convolution_relu_threshold_backward_45,"a",@progbits
	.sectionflags	@""
	.align	4
.nv.constant0.triton_poi_fused_convolution_relu_threshold_backward_45:
	.zero		556
